	.headerflags	@"EF_CUDA_TEXMODE_UNIFIED EF_CUDA_64BIT_ADDRESS EF_CUDA_ACCELERATORS EF_CUDA_SM90 EF_CUDA_VIRTUAL_SM(EF_CUDA_SM90)"
	.elftype	@"ET_EXEC"


//--------------------- .nv.info                  --------------------------
	.section	.nv.info,"",@"SHT_CUDA_INFO"
	.align	4


	//----- nvinfo : EIATTR_REGCOUNT
	.align		4
        /*0000*/ 	.byte	0x04, 0x2f
        /*0002*/ 	.short	(.L_3 - .L_2)
	.align		4
.L_2:
        /*0004*/ 	.word	index@(triton_poi_fused__native_batch_norm_legit_no_training_cat_relu_17)
        /*0008*/ 	.word	0x0000001a


	//----- nvinfo : EIATTR_MIN_STACK_SIZE
	.align		4
.L_3:
        /*000c*/ 	.byte	0x04, 0x12
        /*000e*/ 	.short	(.L_5 - .L_4)
	.align		4
.L_4:
        /*0010*/ 	.word	index@(triton_poi_fused__native_batch_norm_legit_no_training_cat_relu_17)
        /*0014*/ 	.word	0x00000000


	//----- nvinfo : EIATTR_FRAME_SIZE
	.align		4
.L_5:
        /*0018*/ 	.byte	0x04, 0x11
        /*001a*/ 	.short	(.L_7 - .L_6)
	.align		4
.L_6:
        /*001c*/ 	.word	index@(triton_poi_fused__native_batch_norm_legit_no_training_cat_relu_17)
        /*0020*/ 	.word	0x00000000


	//----- nvinfo : EIATTR_MIN_STACK_SIZE
	.align		4
.L_7:
        /*0024*/ 	.byte	0x04, 0x12
        /*0026*/ 	.short	(.L_9 - .L_8)
	.align		4
.L_8:
        /*0028*/ 	.word	index@(triton_poi_fused__native_batch_norm_legit_no_training_cat_relu_17)
        /*002c*/ 	.word	0x00000000
.L_9:


//--------------------- .nv.info.triton_poi_fused__native_batch_norm_legit_no_training_cat_relu_17 --------------------------
	.section	.nv.info.triton_poi_fused__native_batch_norm_legit_no_training_cat_relu_17,"",@"SHT_CUDA_INFO"
	.sectionflags	@""
	.align	4


	//----- nvinfo : EIATTR_CUDA_API_VERSION
	.align		4
        /*0000*/ 	.byte	0x04, 0x37
        /*0002*/ 	.short	(.L_11 - .L_10)
.L_10:
        /*0004*/ 	.word	0x0000007c


	//----- nvinfo : EIATTR_KPARAM_INFO
	.align		4
.L_11:
        /*0008*/ 	.byte	0x04, 0x17
        /*000a*/ 	.short	(.L_13 - .L_12)
.L_12:
        /*000c*/ 	.word	0x00000000
        /*0010*/ 	.short	0x0009
        /*0012*/ 	.short	0x0048
        /*0014*/ 	.byte	0x00, 0xf0, 0x11, 0x00


	//----- nvinfo : EIATTR_KPARAM_INFO
	.align		4
.L_13:
        /*0018*/ 	.byte	0x04, 0x17
        /*001a*/ 	.short	(.L_15 - .L_14)
.L_14:
        /*001c*/ 	.word	0x00000000
        /*0020*/ 	.short	0x0008
        /*0022*/ 	.short	0x0040
        /*0024*/ 	.byte	0x00, 0xf4, 0x21, 0x00


	//----- nvinfo : EIATTR_KPARAM_INFO
	.align		4
.L_15:
        /*0028*/ 	.byte	0x04, 0x17
        /*002a*/ 	.short	(.L_17 - .L_16)
.L_16:
        /*002c*/ 	.word	0x00000000
        /*0030*/ 	.short	0x0007
        /*0032*/ 	.short	0x0038
        /*0034*/ 	.byte	0x00, 0xf4, 0x21, 0x00


	//----- nvinfo : EIATTR_KPARAM_INFO
	.align		4
.L_17:
        /*0038*/ 	.byte	0x04, 0x17
        /*003a*/ 	.short	(.L_19 - .L_18)
.L_18:
        /*003c*/ 	.word	0x00000000
        /*0040*/ 	.short	0x0006
        /*0042*/ 	.short	0x0030
        /*0044*/ 	.byte	0x00, 0xf4, 0x21, 0x00


	//----- nvinfo : EIATTR_KPARAM_INFO
	.align		4
.L_19:
        /*0048*/ 	.byte	0x04, 0x17
        /*004a*/ 	.short	(.L_21 - .L_20)
.L_20:
        /*004c*/ 	.word	0x00000000
        /*0050*/ 	.short	0x0005
        /*0052*/ 	.short	0x0028
        /*0054*/ 	.byte	0x00, 0xf4, 0x21, 0x00


	//----- nvinfo : EIATTR_KPARAM_INFO
	.align		4
.L_21:
        /*0058*/ 	.byte	0x04, 0x17
        /*005a*/ 	.short	(.L_23 - .L_22)
.L_22:
        /*005c*/ 	.word	0x00000000
        /*0060*/ 	.short	0x0004
        /*0062*/ 	.short	0x0020
        /*0064*/ 	.byte	0x00, 0xf4, 0x21, 0x00


	//----- nvinfo : EIATTR_KPARAM_INFO
	.align		4
.L_23:
        /*0068*/ 	.byte	0x04, 0x17
        /*006a*/ 	.short	(.L_25 - .L_24)
.L_24:
        /*006c*/ 	.word	0x00000000
        /*0070*/ 	.short	0x0003
        /*0072*/ 	.short	0x0018
        /*0074*/ 	.byte	0x00, 0xf4, 0x21, 0x00


	//----- nvinfo : EIATTR_KPARAM_INFO
	.align		4
.L_25:
        /*0078*/ 	.byte	0x04, 0x17
        /*007a*/ 	.short	(.L_27 - .L_26)
.L_26:
        /*007c*/ 	.word	0x00000000
        /*0080*/ 	.short	0x0002
        /*0082*/ 	.short	0x0010
        /*0084*/ 	.byte	0x00, 0xf4, 0x21, 0x00


	//----- nvinfo : EIATTR_KPARAM_INFO
	.align		4
.L_27:
        /*0088*/ 	.byte	0x04, 0x17
        /*008a*/ 	.short	(.L_29 - .L_28)
.L_28:
        /*008c*/ 	.word	0x00000000
        /*0090*/ 	.short	0x0001
        /*0092*/ 	.short	0x0008
        /*0094*/ 	.byte	0x00, 0xf4, 0x21, 0x00


	//----- nvinfo : EIATTR_KPARAM_INFO
	.align		4
.L_29:
        /*0098*/ 	.byte	0x04, 0x17
        /*009a*/ 	.short	(.L_31 - .L_30)
.L_30:
        /*009c*/ 	.word	0x00000000
        /*00a0*/ 	.short	0x0000
        /*00a2*/ 	.short	0x0000
        /*00a4*/ 	.byte	0x00, 0xf4, 0x21, 0x00


	//----- nvinfo : EIATTR_SPARSE_MMA_MASK
	.align		4
.L_31:
        /*00a8*/ 	.byte	0x03, 0x50
        /*00aa*/ 	.short	0x0000


	//----- nvinfo : EIATTR_MAXREG_COUNT
	.align		4
        /*00ac*/ 	.byte	0x03, 0x1b
        /*00ae*/ 	.short	0x00ff


	//----- nvinfo : EIATTR_EXIT_INSTR_OFFSETS
	.align		4
        /*00b0*/ 	.byte	0x04, 0x1c
        /*00b2*/ 	.short	(.L_33 - .L_32)


	//   ....[0]....
.L_32:
        /*00b4*/ 	.word	0x00000530


	//   ....[1]....
        /*00b8*/ 	.word	0x00000550


	//----- nvinfo : EIATTR_REQNTID
	.align		4
.L_33:
        /*00bc*/ 	.byte	0x04, 0x10
        /*00be*/ 	.short	(.L_35 - .L_34)
.L_34:
        /*00c0*/ 	.word	0x00000080
        /*00c4*/ 	.word	0x00000001
        /*00c8*/ 	.word	0x00000001


	//----- nvinfo : EIATTR_CBANK_PARAM_SIZE
	.align		4
.L_35:
        /*00cc*/ 	.byte	0x03, 0x19
        /*00ce*/ 	.short	0x004c


	//----- nvinfo : EIATTR_PARAM_CBANK
	.align		4
        /*00d0*/ 	.byte	0x04, 0x0a
        /*00d2*/ 	.short	(.L_37 - .L_36)
	.align		4
.L_36:
        /*00d4*/ 	.word	index@(.nv.constant0.triton_poi_fused__native_batch_norm_legit_no_training_cat_relu_17)
        /*00d8*/ 	.short	0x0210
        /*00da*/ 	.short	0x004c


	//----- nvinfo : EIATTR_SW_WAR
	.align		4
.L_37:
        /*00dc*/ 	.byte	0x04, 0x36
        /*00de*/ 	.short	(.L_39 - .L_38)
.L_38:
        /*00e0*/ 	.word	0x00000008
.L_39:


//--------------------- .nv.callgraph             --------------------------
	.section	.nv.callgraph,"",@"SHT_CUDA_CALLGRAPH"
	.align	4
	.sectionentsize	8
	.align		4
        /*0000*/ 	.word	0x00000000
	.align		4
        /*0004*/ 	.word	0xffffffff
	.align		4
        /*0008*/ 	.word	0x00000000
	.align		4
        /*000c*/ 	.word	0xfffffffe
	.align		4
        /*0010*/ 	.word	0x00000000
	.align		4
        /*0014*/ 	.word	0xfffffffd
	.align		4
        /*0018*/ 	.word	0x00000000
	.align		4
        /*001c*/ 	.word	0xfffffffc


//--------------------- .nv.constant4             --------------------------
	.section	.nv.constant4,"a",@progbits
	.align	8
	.align		8
.nv.constant4:
        /*0000*/ 	.dword	_$_str
	.align		8
        /*0008*/ 	.dword	_$_str_$_2


//--------------------- .text.triton_poi_fused__native_batch_norm_legit_no_training_cat_relu_17 --------------------------
	.section	.text.triton_poi_fused__native_batch_norm_legit_no_training_cat_relu_17,"ax",@progbits
	.align	128
        .global         triton_poi_fused__native_batch_norm_legit_no_training_cat_relu_17
        .type           triton_poi_fused__native_batch_norm_legit_no_training_cat_relu_17,@function
        .size           triton_poi_fused__native_batch_norm_legit_no_training_cat_relu_17,(.L_x_1 - triton_poi_fused__native_batch_norm_legit_no_training_cat_relu_17)
        .other          triton_poi_fused__native_batch_norm_legit_no_training_cat_relu_17,@"STO_CUDA_ENTRY STV_DEFAULT"
triton_poi_fused__native_batch_norm_legit_no_training_cat_relu_17:
.text.triton_poi_fused__native_batch_norm_legit_no_training_cat_relu_17:
[----:B------:R-:W0:Y:S01]  /*0000*/  LDC R1, c[0x0][0x28] ;  /* 0x00000a00ff017b82 */ /* 0x000e220000000800 */
[----:B------:R-:W1:Y:S07]  /*0010*/  S2R R0, SR_TID.X ;  /* 0x0000000000007919 */ /* 0x000e6e0000002100 */
[----:B------:R-:W2:Y:S01]  /*0020*/  LDC.64 R2, c[0x0][0x228] ;  /* 0x00008a00ff027b82 */ /* 0x000ea20000000a00 */
[----:B------:R-:W-:Y:S01]  /*0030*/  CS2R R8, SRZ ;  /* 0x0000000000087805 */ /* 0x000fe2000001ff00 */
[----:B------:R-:W-:Y:S01]  /*0040*/  ULDC.64 UR4, c[0x0][0x208] ;  /* 0x0000820000047ab9 */ /* 0x000fe20000000a00 */
[----:B------:R-:W3:Y:S05]  /*0050*/  S2R R5, SR_CTAID.X ;  /* 0x0000000000057919 */ /* 0x000eea0000002500 */
[----:B------:R-:W4:Y:S08]  /*0060*/  LDC.64 R20, c[0x0][0x210] ;  /* 0x00008400ff147b82 */ /* 0x000f300000000a00 */
[----:B------:R-:W5:Y:S08]  /*0070*/  LDC.64 R22, c[0x0][0x218] ;  /* 0x00008600ff167b82 */ /* 0x000f700000000a00 */
[----:B------:R-:W4:Y:S01]  /*0080*/  LDC.64 R16, c[0x0][0x220] ;  /* 0x00008800ff107b82 */ /* 0x000f220000000a00 */
[----:B-1----:R-:W-:-:S07]  /*0090*/  SHF.L.U32 R0, R0, 0x1, RZ ;  /* 0x0000000100007819 */ /* 0x002fce00000006ff */
[----:B------:R-:W1:Y:S01]  /*00a0*/  LDC.64 R14, c[0x0][0x230] ;  /* 0x00008c00ff0e7b82 */ /* 0x000e620000000a00 */
[----:B------:R-:W-:-:S04]  /*00b0*/  LOP3.LUT R0, R0, 0xfe, RZ, 0xc0, !PT ;  /* 0x000000fe00007812 */ /* 0x000fc800078ec0ff */
[----:B---3--:R-:W-:-:S03]  /*00c0*/  LEA R0, R5, R0, 0x8 ;  /* 0x0000000005007211 */ /* 0x008fc600078e40ff */
[----:B------:R-:W3:Y:S01]  /*00d0*/  LDC.64 R12, c[0x0][0x238] ;  /* 0x00008e00ff0c7b82 */ /* 0x000ee20000000a00 */
[C---:B------:R-:W-:Y:S01]  /*00e0*/  ISETP.GE.AND P0, PT, R0.reuse, 0x2c00, PT ;  /* 0x00002c000000780c */ /* 0x040fe20003f06270 */
[----:B------:R-:W-:-:S05]  /*00f0*/  IMAD.HI R4, R0, 0x2e8ba2e9, RZ ;  /* 0x2e8ba2e900047827 */ /* 0x000fca00078e02ff */
[----:B------:R-:W-:-:S04]  /*0100*/  SHF.R.U32.HI R5, RZ, 0x1f, R4 ;  /* 0x0000001fff057819 */ /* 0x000fc80000011604 */
[----:B------:R-:W-:-:S05]  /*0110*/  LEA.HI.SX32 R5, R4, R5, 0x1d ;  /* 0x0000000504057211 */ /* 0x000fca00078feaff */
[----:B------:R-:W-:-:S04]  /*0120*/  IMAD R10, R5, -0x2c, R0 ;  /* 0xffffffd4050a7824 */ /* 0x000fc800078e0200 */
[----:B--2---:R-:W-:-:S05]  /*0130*/  IMAD.WIDE R2, R10, 0x4, R2 ;  /* 0x000000040a027825 */ /* 0x004fca00078e0202 */
[----:B------:R2:W3:Y:S01]  /*0140*/  @!P0 LDG.E.EL.64 R8, desc[UR4][R2.64] ;  /* 0x0000000402088981 */ /* 0x0004e2000c2e1b00 */
[C---:B------:R-:W-:Y:S01]  /*0150*/  ISETP.GE.AND P2, PT, R10.reuse, 0x16, PT ;  /* 0x000000160a00780c */ /* 0x040fe20003f46270 */
[----:B------:R-:W-:Y:S01]  /*0160*/  IMAD R5, R5, 0x16, R10 ;  /* 0x0000001605057824 */ /* 0x000fe200078e020a */
[----:B------:R-:W-:Y:S02]  /*0170*/  ISETP.GT.AND P1, PT, R10, 0x15, !P0 ;  /* 0x000000150a00780c */ /* 0x000fe40004724270 */
[----:B------:R-:W-:Y:S02]  /*0180*/  CS2R R6, SRZ ;  /* 0x0000000000067805 */ /* 0x000fe4000001ff00 */
[----:B------:R-:W-:Y:S01]  /*0190*/  ISETP.LT.AND P4, PT, R0, 0x2c00, !P2 ;  /* 0x00002c000000780c */ /* 0x000fe20005781270 */
[----:B----4-:R-:W-:-:S04]  /*01a0*/  IMAD.WIDE R20, R5, 0x4, R20 ;  /* 0x0000000405147825 */ /* 0x010fc800078e0214 */
[----:B-----5:R-:W-:Y:S01]  /*01b0*/  IMAD.WIDE R22, R5, 0x4, R22 ;  /* 0x0000000405167825 */ /* 0x020fe200078e0216 */
[----:B------:R-:W-:Y:S02]  /*01c0*/  CS2R R4, SRZ ;  /* 0x0000000000047805 */ /* 0x000fe4000001ff00 */
[----:B--2---:R-:W-:Y:S01]  /*01d0*/  CS2R R2, SRZ ;  /* 0x0000000000027805 */ /* 0x004fe2000001ff00 */
[----:B0-----:R-:W-:-:S03]  /*01e0*/  IMAD.WIDE R16, R10, 0x4, R16 ;  /* 0x000000040a107825 */ /* 0x001fc600078e0210 */
[----:B------:R0:W2:Y:S04]  /*01f0*/  @P1 LDG.E.EL.64 R4, desc[UR4][R22.64+-0x58] ;  /* 0xffffa80416041981 */ /* 0x0000a8000c2e1b00 */
[----:B------:R-:W4:Y:S01]  /*0200*/  @P4 LDG.E.EL.64 R6, desc[UR4][R20.64] ;  /* 0x0000000414064981 */ /* 0x000f22000c2e1b00 */
[----:B-1----:R-:W-:-:S03]  /*0210*/  IMAD.WIDE R14, R10, 0x4, R14 ;  /* 0x000000040a0e7825 */ /* 0x002fc600078e020e */
[----:B------:R1:W5:Y:S01]  /*0220*/  @!P0 LDG.E.EL.64 R2, desc[UR4][R16.64] ;  /* 0x0000000410028981 */ /* 0x000362000c2e1b00 */
[----:B---3--:R-:W-:Y:S01]  /*0230*/  IMAD.WIDE R18, R10, 0x4, R12 ;  /* 0x000000040a127825 */ /* 0x008fe200078e020c */
[----:B------:R-:W-:Y:S02]  /*0240*/  CS2R R12, SRZ ;  /* 0x00000000000c7805 */ /* 0x000fe4000001ff00 */
[----:B------:R-:W-:-:S04]  /*0250*/  CS2R R10, SRZ ;  /* 0x00000000000a7805 */ /* 0x000fc8000001ff00 */
[----:B------:R3:W2:Y:S01]  /*0260*/  @!P0 LDG.E.EL.64 R12, desc[UR4][R14.64] ;  /* 0x000000040e0c8981 */ /* 0x0006a2000c2e1b00 */
[----:B0-----:R-:W-:Y:S01]  /*0270*/  HFMA2.MMA R22, -RZ, RZ, 1.625, 0 ;  /* 0x3e800000ff167435 */ /* 0x001fe200000001ff */
[----:B-1----:R-:W0:Y:S02]  /*0280*/  LDC.64 R16, c[0x0][0x248] ;  /* 0x00009200ff107b82 */ /* 0x002e240000000a00 */
[----:B------:R1:W2:Y:S06]  /*0290*/  @!P0 LDG.E.EL.64 R10, desc[UR4][R18.64] ;  /* 0x00000004120a8981 */ /* 0x0002ac000c2e1b00 */
[----:B---3--:R-:W3:Y:S01]  /*02a0*/  LDC.64 R14, c[0x0][0x240] ;  /* 0x00009000ff0e7b82 */ /* 0x008ee20000000a00 */
[----:B0-----:R-:W-:-:S04]  /*02b0*/  IMAD.WIDE R16, R0, 0x4, R16 ;  /* 0x0000000400107825 */ /* 0x001fc800078e0210 */
[----:B---3--:R-:W-:-:S04]  /*02c0*/  IMAD.WIDE R14, R0, 0x4, R14 ;  /* 0x00000004000e7825 */ /* 0x008fc800078e020e */
[----:B------:R-:W-:-:S04]  /*02d0*/  FADD R8, R8, 0.0010000000474974513054 ;  /* 0x3a83126f08087421 */ /* 0x000fc80000000000 */
[----:B------:R-:W0:Y:S01]  /*02e0*/  MUFU.SQRT R20, R8 ;  /* 0x0000000800147308 */ /* 0x000e220000002000 */
[----:B------:R-:W-:-:S07]  /*02f0*/  FADD R9, R9, 0.0010000000474974513054 ;  /* 0x3a83126f09097421 */ /* 0x000fce0000000000 */
[----:B------:R3:W1:Y:S01]  /*0300*/  MUFU.SQRT R21, R9 ;  /* 0x0000000900157308 */ /* 0x0006620000002000 */
[C---:B0-----:R-:W-:Y:S02]  /*0310*/  FSETP.GT.AND P6, PT, R20.reuse, 8.50705917302346158658e+37, PT ;  /* 0x7e8000001400780b */ /* 0x041fe40003fc4000 */
[----:B------:R-:W-:Y:S01]  /*0320*/  FSETP.GEU.AND P3, PT, R20, 1.175494350822287508e-38, PT ;  /* 0x008000001400780b */ /* 0x000fe20003f6e000 */
[----:B---3--:R-:W0:Y:S01]  /*0330*/  LDC.64 R8, c[0x0][0x250] ;  /* 0x00009400ff087b82 */ /* 0x008e220000000a00 */
[----:B------:R-:W-:Y:S02]  /*0340*/  FSEL R23, R22, 1, P6 ;  /* 0x3f80000016177808 */ /* 0x000fe40003000000 */
[----:B-1----:R-:W-:-:S07]  /*0350*/  FSETP.GT.AND P5, PT, R21, 8.50705917302346158658e+37, PT ;  /* 0x7e8000001500780b */ /* 0x002fce0003fa4000 */
[----:B------:R-:W-:Y:S01]  /*0360*/  @P6 FMUL R20, R20, 0.25 ;  /* 0x3e80000014146820 */ /* 0x000fe20000400000 */
[----:B------:R-:W-:-:S03]  /*0370*/  FSETP.GEU.AND P6, PT, R21, 1.175494350822287508e-38, PT ;  /* 0x008000001500780b */ /* 0x000fc60003fce000 */
[----:B------:R-:W-:Y:S02]  /*0380*/  @!P3 FMUL R20, R20, 16777216 ;  /* 0x4b8000001414b820 */ /* 0x000fe40000400000 */
[----:B------:R-:W-:-:S08]  /*0390*/  @P5 FMUL R21, R21, 0.25 ;  /* 0x3e80000015155820 */ /* 0x000fd00000400000 */
[----:B------:R-:W-:Y:S01]  /*03a0*/  @!P6 FMUL R21, R21, 16777216 ;  /* 0x4b8000001515e820 */ /* 0x000fe20000400000 */
[----:B------:R-:W1:Y:S01]  /*03b0*/  MUFU.RCP R20, R20 ;  /* 0x0000001400147308 */ /* 0x000e620000001000 */
[----:B------:R-:W-:-:S07]  /*03c0*/  FSEL R18, R22, 1, P5 ;  /* 0x3f80000016127808 */ /* 0x000fce0002800000 */
[----:B------:R-:W3:Y:S01]  /*03d0*/  MUFU.RCP R21, R21 ;  /* 0x0000001500157308 */ /* 0x000ee20000001000 */
[----:B----4-:R-:W-:Y:S02]  /*03e0*/  SEL R6, R6, RZ, P4 ;  /* 0x000000ff06067207 */ /* 0x010fe40002000000 */
[----:B------:R-:W-:Y:S01]  /*03f0*/  SEL R7, R7, RZ, P4 ;  /* 0x000000ff07077207 */ /* 0x000fe20002000000 */
[----:B------:R-:W-:Y:S01]  /*0400*/  @!P3 FMUL R23, R23, 16777216 ;  /* 0x4b8000001717b820 */ /* 0x000fe20000400000 */
[----:B--2---:R-:W-:Y:S01]  /*0410*/  @P2 SEL R6, R4, RZ, P1 ;  /* 0x000000ff04062207 */ /* 0x004fe20000800000 */
[----:B------:R-:W-:Y:S01]  /*0420*/  @!P6 FMUL R18, R18, 16777216 ;  /* 0x4b8000001212e820 */ /* 0x000fe20000400000 */
[----:B------:R-:W-:Y:S01]  /*0430*/  @P2 SEL R7, R5, RZ, P1 ;  /* 0x000000ff05072207 */ /* 0x000fe20000800000 */
[----:B-1----:R-:W-:Y:S02]  /*0440*/  FMUL R23, R20, R23 ;  /* 0x0000001714177220 */ /* 0x002fe40000400000 */
[----:B-----5:R-:W-:-:S02]  /*0450*/  FADD R2, R6, -R2 ;  /* 0x8000000206027221 */ /* 0x020fc40000000000 */
[----:B------:R-:W-:Y:S01]  /*0460*/  FADD R3, R7, -R3 ;  /* 0x8000000307037221 */ /* 0x000fe20000000000 */
[----:B---3--:R-:W-:Y:S01]  /*0470*/  FMUL R18, R21, R18 ;  /* 0x0000001215127220 */ /* 0x008fe20000400000 */
[----:B------:R-:W-:-:S03]  /*0480*/  FMUL R23, R2, R23 ;  /* 0x0000001702177220 */ /* 0x000fc60000400000 */
[----:B------:R-:W-:Y:S01]  /*0490*/  FMUL R18, R3, R18 ;  /* 0x0000001203127220 */ /* 0x000fe20000400000 */
[----:B------:R-:W-:-:S03]  /*04a0*/  FFMA R10, R23, R12, R10 ;  /* 0x0000000c170a7223 */ /* 0x000fc6000000000a */
[----:B------:R-:W-:Y:S01]  /*04b0*/  FFMA R11, R18, R13, R11 ;  /* 0x0000000d120b7223 */ /* 0x000fe2000000000b */
[----:B------:R1:W-:Y:S01]  /*04c0*/  @!P0 STG.E.64 desc[UR4][R14.64], R6 ;  /* 0x000000060e008986 */ /* 0x0003e2000c101b04 */
[----:B------:R-:W-:-:S03]  /*04d0*/  FSETP.GEU.AND P1, PT, R10, RZ, PT ;  /* 0x000000ff0a00720b */ /* 0x000fc60003f2e000 */
[C---:B------:R-:W-:Y:S01]  /*04e0*/  FSETP.GEU.AND P2, PT, R11.reuse, RZ, PT ;  /* 0x000000ff0b00720b */ /* 0x040fe20003f4e000 */
[----:B------:R1:W-:Y:S01]  /*04f0*/  @!P0 STG.E.64 desc[UR4][R16.64], R10 ;  /* 0x0000000a10008986 */ /* 0x0003e2000c101b04 */
[----:B0-----:R-:W-:Y:S01]  /*0500*/  IMAD.WIDE R8, R0, 0x4, R8 ;  /* 0x0000000400087825 */ /* 0x001fe200078e0208 */
[----:B------:R-:W-:Y:S02]  /*0510*/  FSEL R2, R10, RZ, P1 ;  /* 0x000000ff0a027208 */ /* 0x000fe40000800000 */
[----:B------:R-:W-:Y:S01]  /*0520*/  FSEL R3, R11, RZ, P2 ;  /* 0x000000ff0b037208 */ /* 0x000fe20001000000 */
[----:B------:R-:W-:Y:S07]  /*0530*/  @P0 EXIT ;  /* 0x000000000000094d */ /* 0x000fee0003800000 */
[----:B------:R-:W-:Y:S01]  /*0540*/  STG.E.64 desc[UR4][R8.64], R2 ;  /* 0x0000000208007986 */ /* 0x000fe2000c101b04 */
[----:B------:R-:W-:Y:S05]  /*0550*/  EXIT ;  /* 0x000000000000794d */ /* 0x000fea0003800000 */
.L_x_0:
[----:B------:R-:W-:-:S00]  /*0560*/  BRA `(.L_x_0) ;  /* 0xfffffffc00fc7947 */ /* 0x000fc0000383ffff */
[----:B------:R-:W-:-:S00]  /*0570*/  NOP ;  /* 0x0000000000007918 */ /* 0x000fc00000000000 */
        /* <DEDUP_REMOVED lines=8> */
.L_x_1:


//--------------------- .nv.global.init           --------------------------
	.section	.nv.global.init,"aw",@progbits
.nv.global.init:
	.type		_$_str,@object
	.size		_$_str,(_$_str_$_2 - _$_str)
_$_str:
        /*0000*/ 	.byte	0x5f, 0x5f, 0x43, 0x55, 0x44, 0x41, 0x5f, 0x46, 0x54, 0x5a, 0x00
	.type		_$_str_$_2,@object
	.size		_$_str_$_2,(.L_1 - _$_str_$_2)
_$_str_$_2:
        /*000b*/ 	.byte	0x5f, 0x5f, 0x43, 0x55, 0x44, 0x41, 0x5f, 0x50, 0x52, 0x45, 0x43, 0x5f, 0x53, 0x51, 0x52, 0x54
        /*001b*/ 	.byte	0x00
.L_1:


//--------------------- .nv.constant0.triton_poi_fused__native_batch_norm_legit_no_training_cat_relu_17 --------------------------
	.section	.nv.constant0.triton_poi_fused__native_batch_norm_legit_no_training_cat_relu_17,"a",@progbits
	.sectionflags	@""
	.align	4
.nv.constant0.triton_poi_fused__native_batch_norm_legit_no_training_cat_relu_17:
	.zero		604
